	.headerflags	@"EF_CUDA_TEXMODE_UNIFIED EF_CUDA_64BIT_ADDRESS EF_CUDA_ACCELERATORS EF_CUDA_SM90 EF_CUDA_VIRTUAL_SM(EF_CUDA_SM90)"
	.elftype	@"ET_EXEC"


//--------------------- .nv.info                  --------------------------
	.section	.nv.info,"",@"SHT_CUDA_INFO"
	.align	4


	//----- nvinfo : EIATTR_REGCOUNT
	.align		4
        /*0000*/ 	.byte	0x04, 0x2f
        /*0002*/ 	.short	(.L_1 - .L_0)
	.align		4
.L_0:
        /*0004*/ 	.word	index@(triton_poi_fused_mul_2)
        /*0008*/ 	.word	0x0000000e


	//----- nvinfo : EIATTR_MIN_STACK_SIZE
	.align		4
.L_1:
        /*000c*/ 	.byte	0x04, 0x12
        /*000e*/ 	.short	(.L_3 - .L_2)
	.align		4
.L_2:
        /*0010*/ 	.word	index@(triton_poi_fused_mul_2)
        /*0014*/ 	.word	0x00000000


	//----- nvinfo : EIATTR_FRAME_SIZE
	.align		4
.L_3:
        /*0018*/ 	.byte	0x04, 0x11
        /*001a*/ 	.short	(.L_5 - .L_4)
	.align		4
.L_4:
        /*001c*/ 	.word	index@(triton_poi_fused_mul_2)
        /*0020*/ 	.word	0x00000000


	//----- nvinfo : EIATTR_MIN_STACK_SIZE
	.align		4
.L_5:
        /*0024*/ 	.byte	0x04, 0x12
        /*0026*/ 	.short	(.L_7 - .L_6)
	.align		4
.L_6:
        /*0028*/ 	.word	index@(triton_poi_fused_mul_2)
        /*002c*/ 	.word	0x00000000
.L_7:


//--------------------- .nv.info.triton_poi_fused_mul_2 --------------------------
	.section	.nv.info.triton_poi_fused_mul_2,"",@"SHT_CUDA_INFO"
	.sectionflags	@""
	.align	4


	//----- nvinfo : EIATTR_CUDA_API_VERSION
	.align		4
        /*0000*/ 	.byte	0x04, 0x37
        /*0002*/ 	.short	(.L_9 - .L_8)
.L_8:
        /*0004*/ 	.word	0x0000007c


	//----- nvinfo : EIATTR_KPARAM_INFO
	.align		4
.L_9:
        /*0008*/ 	.byte	0x04, 0x17
        /*000a*/ 	.short	(.L_11 - .L_10)
.L_10:
        /*000c*/ 	.word	0x00000000
        /*0010*/ 	.short	0x0003
        /*0012*/ 	.short	0x0018
        /*0014*/ 	.byte	0x00, 0xf0, 0x11, 0x00


	//----- nvinfo : EIATTR_KPARAM_INFO
	.align		4
.L_11:
        /*0018*/ 	.byte	0x04, 0x17
        /*001a*/ 	.short	(.L_13 - .L_12)
.L_12:
        /*001c*/ 	.word	0x00000000
        /*0020*/ 	.short	0x0002
        /*0022*/ 	.short	0x0010
        /*0024*/ 	.byte	0x00, 0xf4, 0x21, 0x00


	//----- nvinfo : EIATTR_KPARAM_INFO
	.align		4
.L_13:
        /*0028*/ 	.byte	0x04, 0x17
        /*002a*/ 	.short	(.L_15 - .L_14)
.L_14:
        /*002c*/ 	.word	0x00000000
        /*0030*/ 	.short	0x0001
        /*0032*/ 	.short	0x0008
        /*0034*/ 	.byte	0x00, 0xf4, 0x21, 0x00


	//----- nvinfo : EIATTR_KPARAM_INFO
	.align		4
.L_15:
        /*0038*/ 	.byte	0x04, 0x17
        /*003a*/ 	.short	(.L_17 - .L_16)
.L_16:
        /*003c*/ 	.word	0x00000000
        /*0040*/ 	.short	0x0000
        /*0042*/ 	.short	0x0000
        /*0044*/ 	.byte	0x00, 0xf4, 0x21, 0x00


	//----- nvinfo : EIATTR_SPARSE_MMA_MASK
	.align		4
.L_17:
        /*0048*/ 	.byte	0x03, 0x50
        /*004a*/ 	.short	0x0000


	//----- nvinfo : EIATTR_MAXREG_COUNT
	.align		4
        /*004c*/ 	.byte	0x03, 0x1b
        /*004e*/ 	.short	0x00ff


	//----- nvinfo : EIATTR_EXIT_INSTR_OFFSETS
	.align		4
        /*0050*/ 	.byte	0x04, 0x1c
        /*0052*/ 	.short	(.L_19 - .L_18)


	//   ....[0]....
.L_18:
        /*0054*/ 	.word	0x000001b0


	//   ....[1]....
        /*0058*/ 	.word	0x000001e0


	//----- nvinfo : EIATTR_REQNTID
	.align		4
.L_19:
        /*005c*/ 	.byte	0x04, 0x10
        /*005e*/ 	.short	(.L_21 - .L_20)
.L_20:
        /*0060*/ 	.word	0x00000080
        /*0064*/ 	.word	0x00000001
        /*0068*/ 	.word	0x00000001


	//----- nvinfo : EIATTR_CBANK_PARAM_SIZE
	.align		4
.L_21:
        /*006c*/ 	.byte	0x03, 0x19
        /*006e*/ 	.short	0x001c


	//----- nvinfo : EIATTR_PARAM_CBANK
	.align		4
        /*0070*/ 	.byte	0x04, 0x0a
        /*0072*/ 	.short	(.L_23 - .L_22)
	.align		4
.L_22:
        /*0074*/ 	.word	index@(.nv.constant0.triton_poi_fused_mul_2)
        /*0078*/ 	.short	0x0210
        /*007a*/ 	.short	0x001c


	//----- nvinfo : EIATTR_SW_WAR
	.align		4
.L_23:
        /*007c*/ 	.byte	0x04, 0x36
        /*007e*/ 	.short	(.L_25 - .L_24)
.L_24:
        /*0080*/ 	.word	0x00000008
.L_25:


//--------------------- .nv.callgraph             --------------------------
	.section	.nv.callgraph,"",@"SHT_CUDA_CALLGRAPH"
	.align	4
	.sectionentsize	8
	.align		4
        /*0000*/ 	.word	0x00000000
	.align		4
        /*0004*/ 	.word	0xffffffff
	.align		4
        /*0008*/ 	.word	0x00000000
	.align		4
        /*000c*/ 	.word	0xfffffffe
	.align		4
        /*0010*/ 	.word	0x00000000
	.align		4
        /*0014*/ 	.word	0xfffffffd
	.align		4
        /*0018*/ 	.word	0x00000000
	.align		4
        /*001c*/ 	.word	0xfffffffc


//--------------------- .text.triton_poi_fused_mul_2 --------------------------
	.section	.text.triton_poi_fused_mul_2,"ax",@progbits
	.align	128
        .global         triton_poi_fused_mul_2
        .type           triton_poi_fused_mul_2,@function
        .size           triton_poi_fused_mul_2,(.L_x_1 - triton_poi_fused_mul_2)
        .other          triton_poi_fused_mul_2,@"STO_CUDA_ENTRY STV_DEFAULT"
triton_poi_fused_mul_2:
.text.triton_poi_fused_mul_2:
[----:B------:R-:W0:Y:S02]  /*0000*/  LDC R1, c[0x0][0x28] ;  /* 0x00000a00ff017b82 */ /* 0x000e240000000800 */
[----:B------:R-:W1:Y:S01]  /*0010*/  S2R R0, SR_TID.X ;  /* 0x0000000000007919 */ /* 0x000e620000002100 */
[----:B------:R-:W2:Y:S01]  /*0020*/  LDC.64 R4, c[0x0][0x218] ;  /* 0x00008600ff047b82 */ /* 0x000ea20000000a00 */
[----:B------:R-:W-:Y:S01]  /*0030*/  ULDC.64 UR4, c[0x0][0x208] ;  /* 0x0000820000047ab9 */ /* 0x000fe20000000a00 */
[----:B------:R-:W3:Y:S06]  /*0040*/  S2R R9, SR_CTAID.X ;  /* 0x0000000000097919 */ /* 0x000eec0000002500 */
[----:B------:R-:W4:Y:S01]  /*0050*/  LDC.64 R2, c[0x0][0x210] ;  /* 0x00008400ff027b82 */ /* 0x000f220000000a00 */
[----:B-1----:R-:W-:-:S04]  /*0060*/  LOP3.LUT R0, R0, 0x7f, RZ, 0xc0, !PT ;  /* 0x0000007f00007812 */ /* 0x002fc800078ec0ff */
[----:B---3--:R-:W-:-:S04]  /*0070*/  LEA R9, R9, R0, 0x7 ;  /* 0x0000000009097211 */ /* 0x008fc800078e38ff */
[C---:B------:R-:W-:Y:S01]  /*0080*/  ISETP.GE.AND P0, PT, R9.reuse, 0x110, PT ;  /* 0x000001100900780c */ /* 0x040fe20003f06270 */
[----:B------:R-:W-:-:S05]  /*0090*/  IMAD.HI R0, R9, 0x78787879, RZ ;  /* 0x7878787909007827 */ /* 0x000fca00078e02ff */
[----:B------:R-:W-:-:S04]  /*00a0*/  SHF.R.U32.HI R7, RZ, 0x1f, R0 ;  /* 0x0000001fff077819 */ /* 0x000fc80000011600 */
[CC--:B------:R-:W-:Y:S02]  /*00b0*/  LEA.HI.SX32 R6, R0.reuse, R7.reuse, 0x1d ;  /* 0x0000000700067211 */ /* 0x0c0fe400078feaff */
[----:B------:R-:W-:Y:S02]  /*00c0*/  LEA.HI.SX32 R0, R0, R7, 0x1b ;  /* 0x0000000700007211 */ /* 0x000fe400078fdaff */
[----:B------:R-:W-:-:S03]  /*00d0*/  LEA.HI R8, R6, R6, RZ, 0x2 ;  /* 0x0000000606087211 */ /* 0x000fc600078f10ff */
[----:B------:R-:W-:Y:S01]  /*00e0*/  IMAD R7, R0, -0x44, R9 ;  /* 0xffffffbc00077824 */ /* 0x000fe200078e0209 */
[----:B------:R-:W-:-:S03]  /*00f0*/  LOP3.LUT R11, R8, 0xfffffffc, RZ, 0xc0, !PT ;  /* 0xfffffffc080b7812 */ /* 0x000fc600078ec0ff */
[----:B------:R-:W-:Y:S01]  /*0100*/  IMAD R7, R0, 0xcc, R7 ;  /* 0x000000cc00077824 */ /* 0x000fe200078e0207 */
[----:B------:R-:W-:Y:S01]  /*0110*/  IADD3 R11, R6, -R11, RZ ;  /* 0x8000000b060b7210 */ /* 0x000fe20007ffe0ff */
[----:B------:R-:W-:Y:S02]  /*0120*/  HFMA2.MMA R0, -RZ, RZ, 0, 0 ;  /* 0x00000000ff007435 */ /* 0x000fe400000001ff */
[----:B----4-:R-:W-:Y:S02]  /*0130*/  IMAD.WIDE R2, R7, 0x4, R2 ;  /* 0x0000000407027825 */ /* 0x010fe400078e0202 */
[----:B------:R-:W1:Y:S02]  /*0140*/  LDC.64 R6, c[0x0][0x220] ;  /* 0x00008800ff067b82 */ /* 0x000e640000000a00 */
[----:B--2---:R-:W-:Y:S01]  /*0150*/  IMAD.WIDE R4, R11, 0x4, R4 ;  /* 0x000000040b047825 */ /* 0x004fe200078e0204 */
[----:B------:R-:W-:-:S03]  /*0160*/  MOV R11, RZ ;  /* 0x000000ff000b7202 */ /* 0x000fc60000000f00 */
[----:B------:R-:W2:Y:S04]  /*0170*/  @!P0 LDG.E R0, desc[UR4][R2.64] ;  /* 0x0000000402008981 */ /* 0x000ea8000c1e1900 */
[----:B------:R-:W2:Y:S01]  /*0180*/  @!P0 LDG.E.EL R11, desc[UR4][R4.64] ;  /* 0x00000004040b8981 */ /* 0x000ea2000c2e1900 */
[----:B-1----:R-:W-:-:S04]  /*0190*/  IMAD.WIDE R6, R9, 0x4, R6 ;  /* 0x0000000409067825 */ /* 0x002fc800078e0206 */
[----:B--2---:R-:W-:Y:S01]  /*01a0*/  FADD R0, R11, R0 ;  /* 0x000000000b007221 */ /* 0x004fe20000000000 */
[----:B------:R-:W-:Y:S06]  /*01b0*/  @P0 EXIT ;  /* 0x000000000000094d */ /* 0x000fec0003800000 */
[----:B------:R-:W-:-:S05]  /*01c0*/  FMUL R3, R0, 0.70710676908493041992 ;  /* 0x3f3504f300037820 */ /* 0x000fca0000400000 */
[----:B------:R-:W-:Y:S01]  /*01d0*/  STG.E desc[UR4][R6.64], R3 ;  /* 0x0000000306007986 */ /* 0x000fe2000c101904 */
[----:B------:R-:W-:Y:S05]  /*01e0*/  EXIT ;  /* 0x000000000000794d */ /* 0x000fea0003800000 */
.L_x_0:
[----:B------:R-:W-:-:S00]  /*01f0*/  BRA `(.L_x_0) ;  /* 0xfffffffc00fc7947 */ /* 0x000fc0000383ffff */
[----:B------:R-:W-:-:S00]  /*0200*/  NOP ;  /* 0x0000000000007918 */ /* 0x000fc00000000000 */
[----:B------:R-:W-:-:S00]  /*0210*/  NOP ;  /* 0x0000000000007918 */ /* 0x000fc00000000000 */
[----:B------:R-:W-:-:S00]  /*0220*/  NOP ;  /* 0x0000000000007918 */ /* 0x000fc00000000000 */
[----:B------:R-:W-:-:S00]  /*0230*/  NOP ;  /* 0x0000000000007918 */ /* 0x000fc00000000000 */
[----:B------:R-:W-:-:S00]  /*0240*/  NOP ;  /* 0x0000000000007918 */ /* 0x000fc00000000000 */
[----:B------:R-:W-:-:S00]  /*0250*/  NOP ;  /* 0x0000000000007918 */ /* 0x000fc00000000000 */
[----:B------:R-:W-:-:S00]  /*0260*/  NOP ;  /* 0x0000000000007918 */ /* 0x000fc00000000000 */
[----:B------:R-:W-:-:S00]  /*0270*/  NOP ;  /* 0x0000000000007918 */ /* 0x000fc00000000000 */
.L_x_1:


//--------------------- .nv.constant0.triton_poi_fused_mul_2 --------------------------
	.section	.nv.constant0.triton_poi_fused_mul_2,"a",@progbits
	.sectionflags	@""
	.align	4
.nv.constant0.triton_poi_fused_mul_2:
	.zero		556
